	.headerflags	@"EF_CUDA_TEXMODE_UNIFIED EF_CUDA_64BIT_ADDRESS EF_CUDA_SM86 EF_CUDA_VIRTUAL_SM(EF_CUDA_SM86)"
	.elftype	@"ET_EXEC"


//--------------------- .nv.info                  --------------------------
	.section	.nv.info,"",@"SHT_CUDA_INFO"
	.align	4


	//----- nvinfo : EIATTR_REGCOUNT
	.align		4
        /*0000*/ 	.byte	0x04, 0x2f
        /*0002*/ 	.short	(.L_2 - .L_1)
	.align		4
.L_1:
        /*0004*/ 	.word	index@(triton_red_fused__to_copy_add_mean_mul_pow_rsqrt_10)
        /*0008*/ 	.word	0x00000025


	//----- nvinfo : EIATTR_MIN_STACK_SIZE
	.align		4
.L_2:
        /*000c*/ 	.byte	0x04, 0x12
        /*000e*/ 	.short	(.L_4 - .L_3)
	.align		4
.L_3:
        /*0010*/ 	.word	index@(triton_red_fused__to_copy_add_mean_mul_pow_rsqrt_10)
        /*0014*/ 	.word	0x00000000


	//----- nvinfo : EIATTR_FRAME_SIZE
	.align		4
.L_4:
        /*0018*/ 	.byte	0x04, 0x11
        /*001a*/ 	.short	(.L_6 - .L_5)
	.align		4
.L_5:
        /*001c*/ 	.word	index@(triton_red_fused__to_copy_add_mean_mul_pow_rsqrt_10)
        /*0020*/ 	.word	0x00000000


	//----- nvinfo : EIATTR_MIN_STACK_SIZE
	.align		4
.L_6:
        /*0024*/ 	.byte	0x04, 0x12
        /*0026*/ 	.short	(.L_8 - .L_7)
	.align		4
.L_7:
        /*0028*/ 	.word	index@(triton_red_fused__to_copy_add_mean_mul_pow_rsqrt_10)
        /*002c*/ 	.word	0x00000000
.L_8:


//--------------------- .nv.info.triton_red_fused__to_copy_add_mean_mul_pow_rsqrt_10 --------------------------
	.section	.nv.info.triton_red_fused__to_copy_add_mean_mul_pow_rsqrt_10,"",@"SHT_CUDA_INFO"
	.sectionflags	@""
	.align	4


	//----- nvinfo : EIATTR_CUDA_API_VERSION
	.align		4
        /*0000*/ 	.byte	0x04, 0x37
        /*0002*/ 	.short	(.L_10 - .L_9)
.L_9:
        /*0004*/ 	.word	0x0000007c


	//----- nvinfo : EIATTR_SW2861232_WAR
	.align		4
.L_10:
        /*0008*/ 	.byte	0x01, 0x35
	.zero		2


	//----- nvinfo : EIATTR_PARAM_CBANK
	.align		4
        /*000c*/ 	.byte	0x04, 0x0a
        /*000e*/ 	.short	(.L_12 - .L_11)
	.align		4
.L_11:
        /*0010*/ 	.word	index@(.nv.constant0.triton_red_fused__to_copy_add_mean_mul_pow_rsqrt_10)
        /*0014*/ 	.short	0x0160
        /*0016*/ 	.short	0x0038


	//----- nvinfo : EIATTR_CBANK_PARAM_SIZE
	.align		4
.L_12:
        /*0018*/ 	.byte	0x03, 0x19
        /*001a*/ 	.short	0x0038


	//----- nvinfo : EIATTR_KPARAM_INFO
	.align		4
        /*001c*/ 	.byte	0x04, 0x17
        /*001e*/ 	.short	(.L_14 - .L_13)
.L_13:
        /*0020*/ 	.word	0x00000000
        /*0024*/ 	.short	0x0007
        /*0026*/ 	.short	0x0030
        /*0028*/ 	.byte	0x00, 0xf4, 0x21, 0x00


	//----- nvinfo : EIATTR_KPARAM_INFO
	.align		4
.L_14:
        /*002c*/ 	.byte	0x04, 0x17
        /*002e*/ 	.short	(.L_16 - .L_15)
.L_15:
        /*0030*/ 	.word	0x00000000
        /*0034*/ 	.short	0x0006
        /*0036*/ 	.short	0x002c
        /*0038*/ 	.byte	0x00, 0xf0, 0x11, 0x00


	//----- nvinfo : EIATTR_KPARAM_INFO
	.align		4
.L_16:
        /*003c*/ 	.byte	0x04, 0x17
        /*003e*/ 	.short	(.L_18 - .L_17)
.L_17:
        /*0040*/ 	.word	0x00000000
        /*0044*/ 	.short	0x0005
        /*0046*/ 	.short	0x0028
        /*0048*/ 	.byte	0x00, 0xf0, 0x11, 0x00


	//----- nvinfo : EIATTR_KPARAM_INFO
	.align		4
.L_18:
        /*004c*/ 	.byte	0x04, 0x17
        /*004e*/ 	.short	(.L_20 - .L_19)
.L_19:
        /*0050*/ 	.word	0x00000000
        /*0054*/ 	.short	0x0004
        /*0056*/ 	.short	0x0020
        /*0058*/ 	.byte	0x00, 0xf4, 0x21, 0x00


	//----- nvinfo : EIATTR_KPARAM_INFO
	.align		4
.L_20:
        /*005c*/ 	.byte	0x04, 0x17
        /*005e*/ 	.short	(.L_22 - .L_21)
.L_21:
        /*0060*/ 	.word	0x00000000
        /*0064*/ 	.short	0x0003
        /*0066*/ 	.short	0x0018
        /*0068*/ 	.byte	0x00, 0xf4, 0x21, 0x00


	//----- nvinfo : EIATTR_KPARAM_INFO
	.align		4
.L_22:
        /*006c*/ 	.byte	0x04, 0x17
        /*006e*/ 	.short	(.L_24 - .L_23)
.L_23:
        /*0070*/ 	.word	0x00000000
        /*0074*/ 	.short	0x0002
        /*0076*/ 	.short	0x0010
        /*0078*/ 	.byte	0x00, 0xf4, 0x21, 0x00


	//----- nvinfo : EIATTR_KPARAM_INFO
	.align		4
.L_24:
        /*007c*/ 	.byte	0x04, 0x17
        /*007e*/ 	.short	(.L_26 - .L_25)
.L_25:
        /*0080*/ 	.word	0x00000000
        /*0084*/ 	.short	0x0001
        /*0086*/ 	.short	0x0008
        /*0088*/ 	.byte	0x00, 0xf4, 0x21, 0x00


	//----- nvinfo : EIATTR_KPARAM_INFO
	.align		4
.L_26:
        /*008c*/ 	.byte	0x04, 0x17
        /*008e*/ 	.short	(.L_28 - .L_27)
.L_27:
        /*0090*/ 	.word	0x00000000
        /*0094*/ 	.short	0x0000
        /*0096*/ 	.short	0x0000
        /*0098*/ 	.byte	0x00, 0xf4, 0x21, 0x00


	//----- nvinfo : EIATTR_MAXREG_COUNT
	.align		4
.L_28:
        /*009c*/ 	.byte	0x03, 0x1b
        /*009e*/ 	.short	0x0080


	//----- nvinfo : EIATTR_COOP_GROUP_MASK_REGIDS
	.align		4
        /*00a0*/ 	.byte	0x04, 0x29
        /*00a2*/ 	.short	(.L_30 - .L_29)


	//   ....[0]....
.L_29:
        /*00a4*/ 	.word	0xffffffff


	//   ....[1]....
        /*00a8*/ 	.word	0xffffffff


	//   ....[2]....
        /*00ac*/ 	.word	0xffffffff


	//----- nvinfo : EIATTR_COOP_GROUP_INSTR_OFFSETS
	.align		4
.L_30:
        /*00b0*/ 	.byte	0x04, 0x28
        /*00b2*/ 	.short	(.L_32 - .L_31)


	//   ....[0]....
.L_31:
        /*00b4*/ 	.word	0x00000690


	//   ....[1]....
        /*00b8*/ 	.word	0x000006d0


	//   ....[2]....
        /*00bc*/ 	.word	0x00000710


	//----- nvinfo : EIATTR_EXIT_INSTR_OFFSETS
	.align		4
.L_32:
        /*00c0*/ 	.byte	0x04, 0x1c
        /*00c2*/ 	.short	(.L_34 - .L_33)


	//   ....[0]....
.L_33:
        /*00c4*/ 	.word	0x00000e10


	//----- nvinfo : EIATTR_REQNTID
	.align		4
.L_34:
        /*00c8*/ 	.byte	0x04, 0x10
        /*00ca*/ 	.short	(.L_36 - .L_35)
.L_35:
        /*00cc*/ 	.word	0x00000200
        /*00d0*/ 	.word	0x00000001
        /*00d4*/ 	.word	0x00000001
.L_36:


//--------------------- .nv.callgraph             --------------------------
	.section	.nv.callgraph,"",@"SHT_CUDA_CALLGRAPH"
	.align	4
	.sectionentsize	8
	.align		4
        /*0000*/ 	.word	0x00000000
	.align		4
        /*0004*/ 	.word	0xffffffff
	.align		4
        /*0008*/ 	.word	0x00000000
	.align		4
        /*000c*/ 	.word	0xfffffffe
	.align		4
        /*0010*/ 	.word	0x00000000
	.align		4
        /*0014*/ 	.word	0xfffffffd
	.align		4
        /*0018*/ 	.word	0x00000000
	.align		4
        /*001c*/ 	.word	0xfffffffc


//--------------------- .nv.rel.action            --------------------------
	.section	.nv.rel.action,"",@"SHT_CUDA_RELOCINFO"
	.align	8
	.sectionentsize	8
        /*0000*/ 	.byte	0x73, 0x00, 0x00, 0x00, 0x00, 0x00, 0x00, 0x00, 0x00, 0x00, 0x00, 0x11, 0x25, 0x00, 0x05, 0x36


//--------------------- .nv.constant4             --------------------------
	.section	.nv.constant4,"a",@progbits
	.align	8
	.align		8
.nv.constant4:
        /*0000*/ 	.dword	_$_str


//--------------------- .nv.constant0.triton_red_fused__to_copy_add_mean_mul_pow_rsqrt_10 --------------------------
	.section	.nv.constant0.triton_red_fused__to_copy_add_mean_mul_pow_rsqrt_10,"a",@progbits
	.sectionflags	@""
	.align	4
.nv.constant0.triton_red_fused__to_copy_add_mean_mul_pow_rsqrt_10:
	.zero		408


//--------------------- .text.triton_red_fused__to_copy_add_mean_mul_pow_rsqrt_10 --------------------------
	.section	.text.triton_red_fused__to_copy_add_mean_mul_pow_rsqrt_10,"ax",@progbits
	.sectioninfo	@"SHI_REGISTERS=37"
	.align	128
        .global         triton_red_fused__to_copy_add_mean_mul_pow_rsqrt_10
        .type           triton_red_fused__to_copy_add_mean_mul_pow_rsqrt_10,@function
        .size           triton_red_fused__to_copy_add_mean_mul_pow_rsqrt_10,(.L_x_3 - triton_red_fused__to_copy_add_mean_mul_pow_rsqrt_10)
        .other          triton_red_fused__to_copy_add_mean_mul_pow_rsqrt_10,@"STO_CUDA_ENTRY STV_DEFAULT"
triton_red_fused__to_copy_add_mean_mul_pow_rsqrt_10:
.text.triton_red_fused__to_copy_add_mean_mul_pow_rsqrt_10:
[----:B------:R-:W-:Y:S02]  /*0000*/  MOV R1, c[0x0][0x28] ;  /* 0x00000a0000017a02 */ /* 0x000fe40000000f00 */
[----:B------:R-:W0:Y:S01]  /*0010*/  S2R R2, SR_TID.X ;  /* 0x0000000000027919 */ /* 0x000e220000002100 */
[----:B------:R-:W1:Y:S01]  /*0020*/  S2UR UR4, SR_CTAID.X ;  /* 0x00000000000479c3 */ /* 0x000e620000002500 */
[----:B------:R-:W-:Y:S01]  /*0030*/  CS2R R20, SRZ ;  /* 0x0000000000147805 */ /* 0x000fe2000001ff00 */
[----:B------:R-:W-:Y:S01]  /*0040*/  IMAD.MOV.U32 R22, RZ, RZ, RZ ;  /* 0x000000ffff167224 */ /* 0x000fe200078e00ff */
[----:B------:R-:W-:Y:S01]  /*0050*/  CS2R R18, SRZ ;  /* 0x0000000000127805 */ /* 0x000fe2000001ff00 */
[----:B------:R-:W-:Y:S01]  /*0060*/  CS2R R16, SRZ ;  /* 0x0000000000107805 */ /* 0x000fe2000001ff00 */
[----:B0-----:R-:W-:Y:S01]  /*0070*/  SHF.R.U32.HI R0, RZ, 0x3, R2 ;  /* 0x00000003ff007819 */ /* 0x001fe20000011602 */
[----:B-1----:R-:W-:Y:S01]  /*0080*/  USHF.L.U32 UR4, UR4, 0x6, URZ ;  /* 0x0000000604047899 */ /* 0x002fe2000800063f */
[----:B------:R-:W-:Y:S02]  /*0090*/  SHF.L.U32 R2, R2, 0x3, RZ ;  /* 0x0000000302027819 */ /* 0x000fe400000006ff */
[----:B------:R-:W-:-:S02]  /*00a0*/  SGXT.U32 R0, R0, 0x6 ;  /* 0x000000060000781a */ /* 0x000fc40000000000 */
[----:B------:R-:W-:Y:S01]  /*00b0*/  LOP3.LUT R3, R2, 0x38, RZ, 0xc0, !PT ;  /* 0x0000003802037812 */ /* 0x000fe200078ec0ff */
[----:B------:R-:W-:Y:S01]  /*00c0*/  IMAD.MOV.U32 R2, RZ, RZ, RZ ;  /* 0x000000ffff027224 */ /* 0x000fe200078e00ff */
[----:B------:R-:W-:Y:S01]  /*00d0*/  LOP3.LUT R0, R0, UR4, RZ, 0xfc, !PT ;  /* 0x0000000400007c12 */ /* 0x000fe2000f8efcff */
[----:B------:R-:W-:-:S03]  /*00e0*/  ULDC.64 UR4, c[0x0][0x118] ;  /* 0x0000460000047ab9 */ /* 0x000fc60000000a00 */
[C---:B------:R-:W-:Y:S02]  /*00f0*/  ISETP.GE.AND P1, PT, R0.reuse, 0x200, PT ;  /* 0x000002000000780c */ /* 0x040fe40003f26270 */
[----:B------:R-:W-:Y:S02]  /*0100*/  LEA R0, R0, R3, 0xc ;  /* 0x0000000300007211 */ /* 0x000fe400078e60ff */
[----:B------:R-:W-:-:S04]  /*0110*/  MOV R3, 0xffffffc0 ;  /* 0xffffffc000037802 */ /* 0x000fc80000000f00 */
.L_x_0:
[----:B------:R-:W-:Y:S01]  /*0120*/  IADD3 R3, R3, 0x40, RZ ;  /* 0x0000004003037810 */ /* 0x000fe20007ffe0ff */
[----:B------:R-:W-:Y:S01]  /*0130*/  CS2R R8, SRZ ;  /* 0x0000000000087805 */ /* 0x000fe2000001ff00 */
[----:B------:R-:W-:Y:S01]  /*0140*/  MOV R28, 0x2 ;  /* 0x00000002001c7802 */ /* 0x000fe20000000f00 */
[----:B------:R-:W-:Y:S01]  /*0150*/  CS2R R4, SRZ ;  /* 0x0000000000047805 */ /* 0x000fe2000001ff00 */
[----:B------:R-:W-:Y:S01]  /*0160*/  LOP3.LUT R29, R0, R3, RZ, 0xfc, !PT ;  /* 0x00000003001d7212 */ /* 0x000fe200078efcff */
[----:B------:R-:W-:Y:S01]  /*0170*/  CS2R R10, SRZ ;  /* 0x00000000000a7805 */ /* 0x000fe2000001ff00 */
[----:B------:R-:W-:-:S03]  /*0180*/  CS2R R6, SRZ ;  /* 0x0000000000067805 */ /* 0x000fc6000001ff00 */
[----:B------:R-:W-:-:S04]  /*0190*/  IMAD.WIDE R26, R29, R28, c[0x0][0x168] ;  /* 0x00005a001d1a7625 */ /* 0x000fc800078e021c */
[CC--:B------:R-:W-:Y:S01]  /*01a0*/  IMAD.WIDE R24, R29.reuse, R28.reuse, c[0x0][0x160] ;  /* 0x000058001d187625 */ /* 0x0c0fe200078e021c */
[----:B------:R-:W2:Y:S04]  /*01b0*/  @!P1 LDG.E.EL.128 R8, [R26.64] ;  /* 0x000000041a089981 */ /* 0x000ea8000c2e1d00 */
[----:B------:R2:W3:Y:S01]  /*01c0*/  @!P1 LDG.E.EL.128 R4, [R24.64] ;  /* 0x0000000418049981 */ /* 0x0004e2000c2e1d00 */
[----:B------:R-:W-:Y:S01]  /*01d0*/  CS2R R12, SRZ ;  /* 0x00000000000c7805 */ /* 0x000fe2000001ff00 */
[----:B------:R-:W-:Y:S01]  /*01e0*/  CS2R R14, SRZ ;  /* 0x00000000000e7805 */ /* 0x000fe2000001ff00 */
[----:B------:R-:W-:-:S05]  /*01f0*/  IMAD.WIDE R28, R29, R28, c[0x0][0x170] ;  /* 0x00005c001d1c7625 */ /* 0x000fca00078e021c */
[----:B------:R0:W4:Y:S01]  /*0200*/  @!P1 LDG.E.EL.128 R12, [R28.64] ;  /* 0x000000041c0c9981 */ /* 0x000122000c2e1d00 */
[----:B------:R-:W-:Y:S02]  /*0210*/  ISETP.GE.U32.AND P0, PT, R3, 0xfc0, PT ;  /* 0x00000fc00300780c */ /* 0x000fe40003f06070 */
[C---:B--2---:R-:W-:Y:S01]  /*0220*/  PRMT R25, R8.reuse, 0x7632, R25 ;  /* 0x0000763208197816 */ /* 0x044fe20000000019 */
[----:B------:R-:W-:Y:S01]  /*0230*/  IMAD.U32 R33, R8, 0x10000, RZ ;  /* 0x0001000008217824 */ /* 0x000fe200078e00ff */
[C---:B------:R-:W-:Y:S02]  /*0240*/  PRMT R26, R9.reuse, 0x7632, R26 ;  /* 0x00007632091a7816 */ /* 0x040fe4000000001a */
[----:B------:R-:W-:Y:S01]  /*0250*/  SHF.L.U32 R8, R9, 0x10, RZ ;  /* 0x0000001009087819 */ /* 0x000fe200000006ff */
[----:B---3--:R-:W-:Y:S01]  /*0260*/  IMAD.U32 R31, R5, 0x10000, RZ ;  /* 0x00010000051f7824 */ /* 0x008fe200078e00ff */
[----:B------:R-:W-:Y:S02]  /*0270*/  SHF.L.U32 R30, R6, 0x10, RZ ;  /* 0x00000010061e7819 */ /* 0x000fe400000006ff */
[----:B------:R-:W-:-:S02]  /*0280*/  SHF.L.U32 R9, R10, 0x10, RZ ;  /* 0x000000100a097819 */ /* 0x000fc400000006ff */
[----:B------:R-:W-:Y:S02]  /*0290*/  PRMT R24, R5, 0x7632, R24 ;  /* 0x0000763205187816 */ /* 0x000fe40000000018 */
[----:B------:R-:W-:Y:S02]  /*02a0*/  PRMT R23, R4, 0x7632, R23 ;  /* 0x0000763204177816 */ /* 0x000fe40000000017 */
[----:B------:R-:W-:Y:S02]  /*02b0*/  PRMT R5, R6, 0x7632, R5 ;  /* 0x0000763206057816 */ /* 0x000fe40000000005 */
[----:B------:R-:W-:Y:S01]  /*02c0*/  PRMT R27, R10, 0x7632, R27 ;  /* 0x000076320a1b7816 */ /* 0x000fe2000000001b */
[----:B------:R-:W-:Y:S01]  /*02d0*/  FADD R9, R30, R9 ;  /* 0x000000091e097221 */ /* 0x000fe20000000000 */
[----:B------:R-:W-:Y:S02]  /*02e0*/  PRMT R6, R7, 0x7632, R6 ;  /* 0x0000763207067816 */ /* 0x000fe40000000006 */
[----:B------:R-:W-:-:S02]  /*02f0*/  PRMT R10, R11, 0x7632, R10 ;  /* 0x000076320b0a7816 */ /* 0x000fc4000000000a */
[----:B0-----:R-:W-:Y:S01]  /*0300*/  SHF.L.U32 R29, R23, 0x10, RZ ;  /* 0x00000010171d7819 */ /* 0x001fe200000006ff */
[----:B------:R-:W-:Y:S01]  /*0310*/  IMAD.U32 R23, R5, 0x10000, RZ ;  /* 0x0001000005177824 */ /* 0x000fe200078e00ff */
[----:B------:R-:W-:Y:S01]  /*0320*/  SHF.L.U32 R30, R27, 0x10, RZ ;  /* 0x000000101b1e7819 */ /* 0x000fe200000006ff */
[----:B------:R-:W-:Y:S01]  /*0330*/  IMAD.U32 R28, R11, 0x10000, RZ ;  /* 0x000100000b1c7824 */ /* 0x000fe200078e00ff */
[----:B------:R-:W-:Y:S01]  /*0340*/  SHF.L.U32 R24, R24, 0x10, RZ ;  /* 0x0000001018187819 */ /* 0x000fe200000006ff */
[----:B------:R-:W-:Y:S01]  /*0350*/  IMAD.U32 R5, R26, 0x10000, RZ ;  /* 0x000100001a057824 */ /* 0x000fe200078e00ff */
[----:B------:R-:W-:Y:S02]  /*0360*/  SHF.L.U32 R11, R6, 0x10, RZ ;  /* 0x00000010060b7819 */ /* 0x000fe400000006ff */
[----:B------:R-:W-:Y:S01]  /*0370*/  SHF.L.U32 R26, R10, 0x10, RZ ;  /* 0x000000100a1a7819 */ /* 0x000fe200000006ff */
[----:B------:R-:W-:Y:S01]  /*0380*/  FADD R10, R23, R30 ;  /* 0x0000001e170a7221 */ /* 0x000fe20000000000 */
[----:B------:R-:W-:-:S02]  /*0390*/  SHF.L.U32 R7, R7, 0x10, RZ ;  /* 0x0000001007077819 */ /* 0x000fc400000006ff */
[----:B------:R-:W-:Y:S01]  /*03a0*/  SHF.L.U32 R6, R25, 0x10, RZ ;  /* 0x0000001019067819 */ /* 0x000fe200000006ff */
[C---:B----4-:R-:W-:Y:S01]  /*03b0*/  IMAD.U32 R25, R12.reuse, 0x10000, RZ ;  /* 0x000100000c197824 */ /* 0x050fe200078e00ff */
[----:B------:R-:W-:Y:S01]  /*03c0*/  PRMT R23, R12, 0x7632, R23 ;  /* 0x000076320c177816 */ /* 0x000fe20000000017 */
[----:B------:R-:W-:Y:S01]  /*03d0*/  FADD R5, R24, R5 ;  /* 0x0000000518057221 */ /* 0x000fe20000000000 */
[----:B------:R-:W-:Y:S01]  /*03e0*/  PRMT R12, R13, 0x7632, R12 ;  /* 0x000076320d0c7816 */ /* 0x000fe2000000000c */
[----:B------:R-:W-:Y:S01]  /*03f0*/  FADD R8, R31, R8 ;  /* 0x000000081f087221 */ /* 0x000fe20000000000 */
[----:B------:R-:W-:Y:S02]  /*0400*/  SHF.L.U32 R13, R13, 0x10, RZ ;  /* 0x000000100d0d7819 */ /* 0x000fe400000006ff */
[C---:B------:R-:W-:Y:S01]  /*0410*/  PRMT R24, R14.reuse, 0x7632, R24 ;  /* 0x000076320e187816 */ /* 0x040fe20000000018 */
[----:B------:R-:W-:Y:S01]  /*0420*/  FADD R7, R7, R28 ;  /* 0x0000001c07077221 */ /* 0x000fe20000000000 */
[----:B------:R-:W-:Y:S01]  /*0430*/  SHF.L.U32 R14, R14, 0x10, RZ ;  /* 0x000000100e0e7819 */ /* 0x000fe200000006ff */
[--C-:B------:R-:W-:Y:S01]  /*0440*/  FADD R11, R11, R26.reuse ;  /* 0x0000001a0b0b7221 */ /* 0x100fe20000000000 */
[----:B------:R-:W-:Y:S01]  /*0450*/  SHF.L.U32 R4, R4, 0x10, RZ ;  /* 0x0000001004047819 */ /* 0x000fe200000006ff */
[C---:B------:R-:W-:Y:S01]  /*0460*/  IMAD.U32 R28, R15.reuse, 0x10000, RZ ;  /* 0x000100000f1c7824 */ /* 0x040fe200078e00ff */
[----:B------:R-:W-:Y:S01]  /*0470*/  PRMT R26, R15, 0x7632, R26 ;  /* 0x000076320f1a7816 */ /* 0x000fe2000000001a */
[----:B------:R-:W-:Y:S01]  /*0480*/  FADD R15, R13, R8 ;  /* 0x000000080d0f7221 */ /* 0x000fe20000000000 */
[----:B------:R-:W-:Y:S01]  /*0490*/  FADD R13, R14, R9 ;  /* 0x000000090e0d7221 */ /* 0x000fe20000000000 */
[----:B------:R-:W-:Y:S01]  /*04a0*/  SHF.L.U32 R23, R23, 0x10, RZ ;  /* 0x0000001017177819 */ /* 0x000fe200000006ff */
[----:B------:R-:W-:Y:S01]  /*04b0*/  FADD R9, R28, R7 ;  /* 0x000000071c097221 */ /* 0x000fe20000000000 */
[----:B------:R-:W-:Y:S01]  /*04c0*/  SHF.L.U32 R12, R12, 0x10, RZ ;  /* 0x000000100c0c7819 */ /* 0x000fe200000006ff */
[----:B------:R-:W-:Y:S01]  /*04d0*/  FADD R4, R4, R33 ;  /* 0x0000002104047221 */ /* 0x000fe20000000000 */
[----:B------:R-:W-:Y:S01]  /*04e0*/  SHF.L.U32 R26, R26, 0x10, RZ ;  /* 0x000000101a1a7819 */ /* 0x000fe200000006ff */
[----:B------:R-:W-:Y:S01]  /*04f0*/  FADD R6, R29, R6 ;  /* 0x000000061d067221 */ /* 0x000fe20000000000 */
[----:B------:R-:W-:Y:S01]  /*0500*/  IMAD.U32 R7, R24, 0x10000, RZ ;  /* 0x0001000018077824 */ /* 0x000fe200078e00ff */
[----:B------:R-:W-:Y:S01]  /*0510*/  FADD R25, R25, R4 ;  /* 0x0000000419197221 */ /* 0x000fe20000000000 */
[----:B------:R-:W-:Y:S01]  /*0520*/  FADD R12, R12, R5 ;  /* 0x000000050c0c7221 */ /* 0x000fe20000000000 */
[----:B------:R-:W-:Y:S01]  /*0530*/  FADD R6, R23, R6 ;  /* 0x0000000617067221 */ /* 0x000fe20000000000 */
[----:B------:R-:W-:Y:S01]  /*0540*/  FADD R10, R7, R10 ;  /* 0x0000000a070a7221 */ /* 0x000fe20000000000 */
[----:B------:R-:W-:Y:S01]  /*0550*/  FADD R11, R26, R11 ;  /* 0x0000000b1a0b7221 */ /* 0x000fe20000000000 */
[----:B------:R-:W-:Y:S01]  /*0560*/  @!P1 FFMA R2, R25, R25, R2 ;  /* 0x0000001919029223 */ /* 0x000fe20000000002 */
[----:B------:R-:W-:Y:S01]  /*0570*/  @!P1 FFMA R22, R15, R15, R22 ;  /* 0x0000000f0f169223 */ /* 0x000fe20000000016 */
[----:B------:R-:W-:Y:S01]  /*0580*/  @!P1 FFMA R20, R13, R13, R20 ;  /* 0x0000000d0d149223 */ /* 0x000fe20000000014 */
[----:B------:R-:W-:Y:S01]  /*0590*/  @!P1 FFMA R16, R9, R9, R16 ;  /* 0x0000000909109223 */ /* 0x000fe20000000010 */
[----:B------:R-:W-:Y:S01]  /*05a0*/  @!P1 FFMA R21, R6, R6, R21 ;  /* 0x0000000606159223 */ /* 0x000fe20000000015 */
[----:B------:R-:W-:Y:S01]  /*05b0*/  @!P1 FFMA R19, R12, R12, R19 ;  /* 0x0000000c0c139223 */ /* 0x000fe20000000013 */
[----:B------:R-:W-:Y:S01]  /*05c0*/  @!P1 FFMA R17, R10, R10, R17 ;  /* 0x0000000a0a119223 */ /* 0x000fe20000000011 */
[----:B------:R-:W-:Y:S01]  /*05d0*/  @!P1 FFMA R18, R11, R11, R18 ;  /* 0x0000000b0b129223 */ /* 0x000fe20000000012 */
[----:B------:R-:W-:Y:S05]  /*05e0*/  @!P0 BRA `(.L_x_0) ;  /* 0xfffffb3000008947 */ /* 0x000fea000383ffff */
[----:B------:R-:W-:-:S04]  /*05f0*/  FADD R21, R2, R21 ;  /* 0x0000001502157221 */ /* 0x000fc80000000000 */
[----:B------:R-:W-:Y:S01]  /*0600*/  FADD R22, R22, R21 ;  /* 0x0000001516167221 */ /* 0x000fe20000000000 */
[----:B------:R-:W-:-:S03]  /*0610*/  IMAD.MOV.U32 R21, RZ, RZ, 0x10 ;  /* 0x00000010ff157424 */ /* 0x000fc600078e00ff */
[----:B------:R-:W-:Y:S01]  /*0620*/  FADD R19, R19, R22 ;  /* 0x0000001613137221 */ /* 0x000fe20000000000 */
[----:B------:R-:W-:-:S03]  /*0630*/  MOV R22, 0xffffffff ;  /* 0xffffffff00167802 */ /* 0x000fc60000000f00 */
[----:B------:R-:W-:-:S04]  /*0640*/  FADD R20, R20, R19 ;  /* 0x0000001314147221 */ /* 0x000fc80000000000 */
[----:B------:R-:W-:Y:S02]  /*0650*/  FADD R17, R17, R20 ;  /* 0x0000001411117221 */ /* 0x000fe40000000000 */
[----:B------:R-:W0:Y:S02]  /*0660*/  S2R R20, SR_TID.X ;  /* 0x0000000000147919 */ /* 0x000e240000002100 */
[----:B------:R-:W-:-:S04]  /*0670*/  FADD R17, R16, R17 ;  /* 0x0000001110117221 */ /* 0x000fc80000000000 */
[----:B------:R-:W-:-:S05]  /*0680*/  FADD R17, R18, R17 ;  /* 0x0000001112117221 */ /* 0x000fca0000000000 */
[----:B------:R-:W1:Y:S01]  /*0690*/  SHFL.BFLY PT, R2, R17, 0x4, 0x1f ;  /* 0x0c801f0011027f89 */ /* 0x000e6200000e0000 */
[----:B0-----:R-:W-:-:S05]  /*06a0*/  LOP3.LUT R20, R20, 0x7, RZ, 0xc0, !PT ;  /* 0x0000000714147812 */ /* 0x001fca00078ec0ff */
[----:B------:R-:W-:Y:S01]  /*06b0*/  IMAD.WIDE.U32 R20, R20, R21, c[0x0][0x178] ;  /* 0x00005e0014147625 */ /* 0x000fe200078e0015 */
[----:B-1----:R-:W-:-:S05]  /*06c0*/  FADD R3, R17, R2 ;  /* 0x0000000211037221 */ /* 0x002fca0000000000 */
[----:B------:R-:W0:Y:S02]  /*06d0*/  SHFL.BFLY PT, R2, R3, 0x2, 0x1f ;  /* 0x0c401f0003027f89 */ /* 0x000e2400000e0000 */
[----:B0-----:R-:W-:Y:S01]  /*06e0*/  FADD R4, R3, R2 ;  /* 0x0000000203047221 */ /* 0x001fe20000000000 */
[----:B------:R-:W-:Y:S02]  /*06f0*/  MOV R2, 0x39800000 ;  /* 0x3980000000027802 */ /* 0x000fe40000000f00 */
[----:B------:R-:W-:Y:S02]  /*0700*/  MOV R3, 0xffffffc0 ;  /* 0xffffffc000037802 */ /* 0x000fe40000000f00 */
[----:B------:R-:W0:Y:S02]  /*0710*/  SHFL.BFLY PT, R5, R4, 0x1, 0x1f ;  /* 0x0c201f0004057f89 */ /* 0x000e2400000e0000 */
[----:B0-----:R-:W-:-:S04]  /*0720*/  FADD R5, R4, R5 ;  /* 0x0000000504057221 */ /* 0x001fc80000000000 */
[----:B------:R-:W-:-:S06]  /*0730*/  FFMA R2, R5, R2, 9.9999999747524270788e-07 ;  /* 0x358637bd05027423 */ /* 0x000fcc0000000002 */
[----:B------:R-:W0:Y:S02]  /*0740*/  MUFU.RSQ R2, R2 ;  /* 0x0000000200027308 */ /* 0x000e240000001400 */
.L_x_1:
[----:B------:R-:W-:Y:S01]  /*0750*/  IADD3 R3, P0, R3, 0x40, RZ ;  /* 0x0000004003037810 */ /* 0x000fe20007f1e0ff */
[----:B------:R-:W-:Y:S01]  /*0760*/  IMAD.MOV.U32 R23, RZ, RZ, 0x2 ;  /* 0x00000002ff177424 */ /* 0x000fe200078e00ff */
[----:B0-----:R-:W-:Y:S01]  /*0770*/  CS2R R4, SRZ ;  /* 0x0000000000047805 */ /* 0x001fe2000001ff00 */
[----:B------:R-:W-:Y:S01]  /*0780*/  CS2R R6, SRZ ;  /* 0x0000000000067805 */ /* 0x000fe2000001ff00 */
[----:B------:R-:W-:Y:S01]  /*0790*/  LOP3.LUT R24, R0, R3, RZ, 0xfc, !PT ;  /* 0x0000000300187212 */ /* 0x000fe200078efcff */
[----:B------:R-:W-:Y:S01]  /*07a0*/  CS2R R8, SRZ ;  /* 0x0000000000087805 */ /* 0x000fe2000001ff00 */
[----:B------:R-:W-:Y:S01]  /*07b0*/  CS2R R10, SRZ ;  /* 0x00000000000a7805 */ /* 0x000fe2000001ff00 */
[----:B------:R-:W-:Y:S01]  /*07c0*/  CS2R R12, SRZ ;  /* 0x00000000000c7805 */ /* 0x000fe2000001ff00 */
[----:B------:R-:W-:Y:S01]  /*07d0*/  CS2R R14, SRZ ;  /* 0x00000000000e7805 */ /* 0x000fe2000001ff00 */
[CC--:B------:R-:W-:Y:S01]  /*07e0*/  IMAD.WIDE R26, R24.reuse, R23.reuse, c[0x0][0x160] ;  /* 0x00005800181a7625 */ /* 0x0c0fe200078e0217 */
[----:B------:R1:W2:Y:S03]  /*07f0*/  LDG.E.EL.128 R16, [R20.64] ;  /* 0x0000000414107981 */ /* 0x0002a6000c2e1d00 */
[CC--:B------:R-:W-:Y:S01]  /*0800*/  IMAD.WIDE R28, R24.reuse, R23.reuse, c[0x0][0x168] ;  /* 0x00005a00181c7625 */ /* 0x0c0fe200078e0217 */
[----:B------:R-:W3:Y:S04]  /*0810*/  @!P1 LDG.E.EF.128 R4, [R26.64] ;  /* 0x000000041a049981 */ /* 0x000ee8000c0e1d00 */
[----:B------:R4:W5:Y:S01]  /*0820*/  @!P1 LDG.E.EF.128 R8, [R28.64] ;  /* 0x000000041c089981 */ /* 0x000962000c0e1d00 */
[----:B------:R-:W-:-:S05]  /*0830*/  IMAD.WIDE R30, R24, R23, c[0x0][0x170] ;  /* 0x00005c00181e7625 */ /* 0x000fca00078e0217 */
[----:B------:R0:W2:Y:S01]  /*0840*/  @!P1 LDG.E.EF.128 R12, [R30.64] ;  /* 0x000000041e0c9981 */ /* 0x0000a2000c0e1d00 */
[----:B------:R-:W-:Y:S02]  /*0850*/  IADD3.X R22, RZ, R22, RZ, P0, !PT ;  /* 0x00000016ff167210 */ /* 0x000fe400007fe4ff */
[----:B------:R-:W-:-:S04]  /*0860*/  ISETP.GE.U32.AND P0, PT, R3, 0xfc0, PT ;  /* 0x00000fc00300780c */ /* 0x000fc80003f06070 */
[----:B------:R-:W-:Y:S02]  /*0870*/  ISETP.GE.U32.AND.EX P0, PT, R22, RZ, PT, P0 ;  /* 0x000000ff1600720c */ /* 0x000fe40003f06100 */
[----:B-1----:R-:W-:-:S04]  /*0880*/  IADD3 R20, P2, R20, 0x80, RZ ;  /* 0x0000008014147810 */ /* 0x002fc80007f5e0ff */
[----:B------:R-:W-:Y:S02]  /*0890*/  IADD3.X R21, RZ, R21, RZ, P2, !PT ;  /* 0x00000015ff157210 */ /* 0x000fe400017fe4ff */
[C---:B---3--:R-:W-:Y:S02]  /*08a0*/  PRMT R25, R6.reuse, 0x7632, R25 ;  /* 0x0000763206197816 */ /* 0x048fe40000000019 */
[----:B------:R-:W-:Y:S02]  /*08b0*/  SHF.L.U32 R27, R6, 0x10, RZ ;  /* 0x00000010061b7819 */ /* 0x000fe400000006ff */
[C---:B------:R-:W-:Y:S02]  /*08c0*/  PRMT R6, R4.reuse, 0x7632, R6 ;  /* 0x0000763204067816 */ /* 0x040fe40000000006 */
[----:B----4-:R-:W-:Y:S01]  /*08d0*/  SHF.L.U32 R29, R4, 0x10, RZ ;  /* 0x00000010041d7819 */ /* 0x010fe200000006ff */
[----:B-----5:R-:W-:-:S04]  /*08e0*/  IMAD.U32 R4, R10, 0x10000, RZ ;  /* 0x000100000a047824 */ /* 0x020fc800078e00ff */
[----:B------:R-:W-:Y:S01]  /*08f0*/  FADD R4, R27, R4 ;  /* 0x000000041b047221 */ /* 0x000fe20000000000 */
[C---:B------:R-:W-:Y:S02]  /*0900*/  PRMT R27, R8.reuse, 0x7632, R27 ;  /* 0x00007632081b7816 */ /* 0x040fe4000000001b */
[----:B------:R-:W-:Y:S01]  /*0910*/  SHF.L.U32 R8, R8, 0x10, RZ ;  /* 0x0000001008087819 */ /* 0x000fe200000006ff */
[----:B------:R-:W-:Y:S01]  /*0920*/  IMAD.U32 R34, R9, 0x10000, RZ ;  /* 0x0001000009227824 */ /* 0x000fe200078e00ff */
[----:B------:R-:W-:Y:S02]  /*0930*/  PRMT R10, R5, 0x7632, R10 ;  /* 0x00007632050a7816 */ /* 0x000fe4000000000a */
[----:B0-----:R-:W-:Y:S01]  /*0940*/  PRMT R30, R9, 0x7632, R30 ;  /* 0x00007632091e7816 */ /* 0x001fe2000000001e */
[----:B------:R-:W-:Y:S01]  /*0950*/  FADD R8, R29, R8 ;  /* 0x000000081d087221 */ /* 0x000fe20000000000 */
[----:B------:R-:W-:Y:S02]  /*0960*/  PRMT R26, R7, 0x7632, R26 ;  /* 0x00007632071a7816 */ /* 0x000fe4000000001a */
[----:B------:R-:W-:-:S02]  /*0970*/  PRMT R9, R11, 0x7632, R9 ;  /* 0x000076320b097816 */ /* 0x000fc40000000009 */
[----:B------:R-:W-:Y:S01]  /*0980*/  SHF.L.U32 R29, R25, 0x10, RZ ;  /* 0x00000010191d7819 */ /* 0x000fe200000006ff */
[C---:B------:R-:W-:Y:S01]  /*0990*/  IMAD.U32 R25, R10.reuse, 0x10000, RZ ;  /* 0x000100000a197824 */ /* 0x040fe200078e00ff */
[----:B------:R-:W-:Y:S02]  /*09a0*/  PRMT R28, R10, 0x7632, R28 ;  /* 0x000076320a1c7816 */ /* 0x000fe4000000001c */
[----:B------:R-:W-:Y:S02]  /*09b0*/  SHF.L.U32 R32, R11, 0x10, RZ ;  /* 0x000000100b207819 */ /* 0x000fe400000006ff */
[----:B------:R-:W-:Y:S02]  /*09c0*/  SHF.L.U32 R7, R7, 0x10, RZ ;  /* 0x0000001007077819 */ /* 0x000fe400000006ff */
[----:B------:R-:W-:Y:S02]  /*09d0*/  SHF.L.U32 R11, R6, 0x10, RZ ;  /* 0x00000010060b7819 */ /* 0x000fe400000006ff */
[----:B------:R-:W-:-:S02]  /*09e0*/  SHF.L.U32 R26, R26, 0x10, RZ ;  /* 0x000000101a1a7819 */ /* 0x000fc400000006ff */
[----:B------:R-:W-:Y:S02]  /*09f0*/  SHF.L.U32 R10, R27, 0x10, RZ ;  /* 0x000000101b0a7819 */ /* 0x000fe400000006ff */
[----:B------:R-:W-:Y:S01]  /*0a00*/  SHF.L.U32 R9, R9, 0x10, RZ ;  /* 0x0000001009097819 */ /* 0x000fe200000006ff */
[----:B------:R-:W-:Y:S01]  /*0a10*/  FADD R32, R7, R32 ;  /* 0x0000002007207221 */ /* 0x000fe20000000000 */
[----:B------:R-:W-:Y:S01]  /*0a20*/  SHF.L.U32 R6, R28, 0x10, RZ ;  /* 0x000000101c067819 */ /* 0x000fe200000006ff */
[----:B------:R-:W-:Y:S01]  /*0a30*/  FADD R10, R11, R10 ;  /* 0x0000000a0b0a7221 */ /* 0x000fe20000000000 */
[----:B--2---:R-:W-:Y:S01]  /*0a40*/  SHF.L.U32 R7, R12, 0x10, RZ ;  /* 0x000000100c077819 */ /* 0x004fe200000006ff */
[----:B------:R-:W-:Y:S01]  /*0a50*/  FADD R9, R26, R9 ;  /* 0x000000091a097221 */ /* 0x000fe20000000000 */
[----:B------:R-:W-:Y:S01]  /*0a60*/  PRMT R26, R12, 0x7632, R26 ;  /* 0x000076320c1a7816 */ /* 0x000fe2000000001a */
[C---:B------:R-:W-:Y:S01]  /*0a70*/  IMAD.U32 R11, R14.reuse, 0x10000, RZ ;  /* 0x000100000e0b7824 */ /* 0x040fe200078e00ff */
[----:B------:R-:W-:Y:S01]  /*0a80*/  PRMT R27, R14, 0x7632, R27 ;  /* 0x000076320e1b7816 */ /* 0x000fe2000000001b */
[----:B------:R-:W-:Y:S01]  /*0a90*/  IMAD.U32 R30, R30, 0x10000, RZ ;  /* 0x000100001e1e7824 */ /* 0x000fe200078e00ff */
[----:B------:R-:W-:-:S02]  /*0aa0*/  PRMT R12, R13, 0x7632, R12 ;  /* 0x000076320d0c7816 */ /* 0x000fc4000000000c */
[----:B------:R-:W-:Y:S01]  /*0ab0*/  PRMT R14, R15, 0x7632, R14 ;  /* 0x000076320f0e7816 */ /* 0x000fe2000000000e */
[----:B------:R-:W-:Y:S01]  /*0ac0*/  FADD R6, R29, R6 ;  /* 0x000000061d067221 */ /* 0x000fe20000000000 */
[----:B------:R-:W-:Y:S02]  /*0ad0*/  SHF.L.U32 R5, R5, 0x10, RZ ;  /* 0x0000001005057819 */ /* 0x000fe400000006ff */
[----:B------:R-:W-:Y:S01]  /*0ae0*/  SHF.L.U32 R29, R15, 0x10, RZ ;  /* 0x000000100f1d7819 */ /* 0x000fe200000006ff */
[----:B------:R-:W-:Y:S01]  /*0af0*/  IMAD.U32 R15, R27, 0x10000, RZ ;  /* 0x000100001b0f7824 */ /* 0x000fe200078e00ff */
[----:B------:R-:W-:Y:S01]  /*0b00*/  SHF.L.U32 R28, R13, 0x10, RZ ;  /* 0x000000100d1c7819 */ /* 0x000fe200000006ff */
[----:B------:R-:W-:Y:S01]  /*0b10*/  FADD R25, R25, R30 ;  /* 0x0000001e19197221 */ /* 0x000fe20000000000 */
[----:B------:R-:W-:Y:S02]  /*0b20*/  SHF.L.U32 R12, R12, 0x10, RZ ;  /* 0x000000100c0c7819 */ /* 0x000fe400000006ff */
[----:B------:R-:W-:-:S02]  /*0b30*/  SHF.L.U32 R14, R14, 0x10, RZ ;  /* 0x000000100e0e7819 */ /* 0x000fc400000006ff */
[----:B------:R-:W-:Y:S01]  /*0b40*/  SHF.L.U32 R13, R26, 0x10, RZ ;  /* 0x000000101a0d7819 */ /* 0x000fe200000006ff */
[----:B------:R-:W-:Y:S01]  /*0b50*/  FADD R5, R5, R34 ;  /* 0x0000002205057221 */ /* 0x000fe20000000000 */
[----:B------:R-:W-:Y:S01]  /*0b60*/  FADD R15, R15, R6 ;  /* 0x000000060f0f7221 */ /* 0x000fe20000000000 */
[----:B------:R-:W-:Y:S01]  /*0b70*/  FADD R7, R7, R8 ;  /* 0x0000000807077221 */ /* 0x000fe20000000000 */
[----:B------:R-:W-:Y:S01]  /*0b80*/  FADD R25, R12, R25 ;  /* 0x000000190c197221 */ /* 0x000fe20000000000 */
[----:B------:R-:W-:Y:S01]  /*0b90*/  FADD R9, R14, R9 ;  /* 0x000000090e097221 */ /* 0x000fe20000000000 */
[----:B------:R-:W-:Y:S01]  /*0ba0*/  PRMT R6, R16, 0x7632, R6 ;  /* 0x0000763210067816 */ /* 0x000fe20000000006 */
[----:B------:R-:W-:Y:S01]  /*0bb0*/  FADD R13, R13, R10 ;  /* 0x0000000a0d0d7221 */ /* 0x000fe20000000000 */
[----:B------:R-:W-:Y:S01]  /*0bc0*/  PRMT R8, R17, 0x7632, R8 ;  /* 0x0000763211087816 */ /* 0x000fe20000000008 */
[----:B------:R-:W-:Y:S01]  /*0bd0*/  FADD R5, R28, R5 ;  /* 0x000000051c057221 */ /* 0x000fe20000000000 */
[----:B------:R-:W-:Y:S01]  /*0be0*/  PRMT R12, R18, 0x7632, R12 ;  /* 0x00007632120c7816 */ /* 0x000fe2000000000c */
[----:B------:R-:W-:Y:S01]  /*0bf0*/  FADD R11, R11, R4 ;  /* 0x000000040b0b7221 */ /* 0x000fe20000000000 */
[----:B------:R-:W-:Y:S01]  /*0c00*/  PRMT R14, R19, 0x7632, R14 ;  /* 0x00007632130e7816 */ /* 0x000fe2000000000e */
[----:B------:R-:W-:Y:S01]  /*0c10*/  FADD R27, R29, R32 ;  /* 0x000000201d1b7221 */ /* 0x000fe20000000000 */
[----:B------:R-:W-:Y:S01]  /*0c20*/  SHF.L.U32 R4, R16, 0x10, RZ ;  /* 0x0000001010047819 */ /* 0x000fe200000006ff */
[----:B------:R-:W-:Y:S01]  /*0c30*/  FMUL R7, R2, R7 ;  /* 0x0000000702077220 */ /* 0x000fe20000400000 */
[----:B------:R-:W-:Y:S01]  /*0c40*/  SHF.L.U32 R6, R6, 0x10, RZ ;  /* 0x0000001006067819 */ /* 0x000fe200000006ff */
[----:B------:R-:W-:Y:S01]  /*0c50*/  FMUL R13, R2, R13 ;  /* 0x0000000d020d7220 */ /* 0x000fe20000400000 */
[----:B------:R-:W-:Y:S01]  /*0c60*/  SHF.L.U32 R17, R17, 0x10, RZ ;  /* 0x0000001011117819 */ /* 0x000fe200000006ff */
[----:B------:R-:W-:Y:S01]  /*0c70*/  IMAD.U32 R18, R18, 0x10000, RZ ;  /* 0x0001000012127824 */ /* 0x000fe200078e00ff */
[----:B------:R-:W-:Y:S01]  /*0c80*/  SHF.L.U32 R19, R19, 0x10, RZ ;  /* 0x0000001013137819 */ /* 0x000fe200000006ff */
[----:B------:R-:W-:Y:S01]  /*0c90*/  FMUL R10, R2, R5 ;  /* 0x00000005020a7220 */ /* 0x000fe20000400000 */
[----:B------:R-:W-:Y:S01]  /*0ca0*/  SHF.L.U32 R8, R8, 0x10, RZ ;  /* 0x0000001008087819 */ /* 0x000fe200000006ff */
[----:B------:R-:W-:Y:S01]  /*0cb0*/  FMUL R11, R2, R11 ;  /* 0x0000000b020b7220 */ /* 0x000fe20000400000 */
[----:B------:R-:W-:Y:S01]  /*0cc0*/  SHF.L.U32 R14, R14, 0x10, RZ ;  /* 0x000000100e0e7819 */ /* 0x000fe200000006ff */
[----:B------:R-:W-:Y:S01]  /*0cd0*/  FMUL R16, R2, R27 ;  /* 0x0000001b02107220 */ /* 0x000fe20000400000 */
[----:B------:R-:W-:Y:S01]  /*0ce0*/  IMAD.U32 R12, R12, 0x10000, RZ ;  /* 0x000100000c0c7824 */ /* 0x000fe200078e00ff */
[C---:B------:R-:W-:Y:S01]  /*0cf0*/  FMUL R25, R2.reuse, R25 ;  /* 0x0000001902197220 */ /* 0x040fe20000400000 */
[C---:B------:R-:W-:Y:S01]  /*0d00*/  FMUL R15, R2.reuse, R15 ;  /* 0x0000000f020f7220 */ /* 0x040fe20000400000 */
[----:B------:R-:W-:Y:S01]  /*0d10*/  FMUL R9, R2, R9 ;  /* 0x0000000902097220 */ /* 0x000fe20000400000 */
        /* <DEDUP_REMOVED lines=8> */
[----:B------:R-:W-:Y:S01]  /*0da0*/  F2FP.BF16.PACK_AB R4, R13, R4 ;  /* 0x000000040d04723e */ /* 0x000fe200000010ff */
[----:B------:R-:W-:Y:S01]  /*0db0*/  IMAD.WIDE R24, R24, R23, c[0x0][0x180] ;  /* 0x0000600018187625 */ /* 0x000fe200078e0217 */
[----:B------:R-:W-:-:S02]  /*0dc0*/  F2FP.BF16.PACK_AB R5, R8, R5 ;  /* 0x000000050805723e */ /* 0x000fc400000010ff */
[----:B------:R-:W-:Y:S02]  /*0dd0*/  F2FP.BF16.PACK_AB R6, R6, R11 ;  /* 0x0000000b0606723e */ /* 0x000fe400000010ff */
[----:B------:R-:W-:-:S05]  /*0de0*/  F2FP.BF16.PACK_AB R7, R14, R7 ;  /* 0x000000070e07723e */ /* 0x000fca00000010ff */
[----:B------:R0:W-:Y:S01]  /*0df0*/  @!P1 STG.E.128 [R24.64], R4 ;  /* 0x0000000418009986 */ /* 0x0001e2000c101d04 */
[----:B------:R-:W-:Y:S05]  /*0e00*/  @!P0 BRA `(.L_x_1) ;  /* 0xfffff94000008947 */ /* 0x000fea000383ffff */
[----:B------:R-:W-:Y:S05]  /*0e10*/  EXIT ;  /* 0x000000000000794d */ /* 0x000fea0003800000 */
.L_x_2:
[----:B------:R-:W-:-:S00]  /*0e20*/  BRA `(.L_x_2) ;  /* 0xfffffff000007947 */ /* 0x000fc0000383ffff */
[----:B------:R-:W-:-:S00]  /*0e30*/  NOP ;  /* 0x0000000000007918 */ /* 0x000fc00000000000 */
        /* <DEDUP_REMOVED lines=12> */
.L_x_3:


//--------------------- .nv.global.init           --------------------------
	.section	.nv.global.init,"aw",@progbits
.nv.global.init:
	.type		_$_str,@object
	.size		_$_str,(.L_0 - _$_str)
_$_str:
        /*0000*/ 	.byte	0x5f, 0x5f, 0x43, 0x55, 0x44, 0x41, 0x5f, 0x46, 0x54, 0x5a, 0x00
.L_0:
